	.headerflags	@"EF_CUDA_TEXMODE_UNIFIED EF_CUDA_64BIT_ADDRESS EF_CUDA_ACCELERATORS EF_CUDA_SM90 EF_CUDA_VIRTUAL_SM(EF_CUDA_SM90)"
	.elftype	@"ET_EXEC"


//--------------------- .nv.info                  --------------------------
	.section	.nv.info,"",@"SHT_CUDA_INFO"
	.align	4


	//----- nvinfo : EIATTR_REGCOUNT
	.align		4
        /*0000*/ 	.byte	0x04, 0x2f
        /*0002*/ 	.short	(.L_3 - .L_2)
	.align		4
.L_2:
        /*0004*/ 	.word	index@(triton_poi_fused__native_batch_norm_legit_no_training_10)
        /*0008*/ 	.word	0x00000016


	//----- nvinfo : EIATTR_MIN_STACK_SIZE
	.align		4
.L_3:
        /*000c*/ 	.byte	0x04, 0x12
        /*000e*/ 	.short	(.L_5 - .L_4)
	.align		4
.L_4:
        /*0010*/ 	.word	index@(triton_poi_fused__native_batch_norm_legit_no_training_10)
        /*0014*/ 	.word	0x00000000


	//----- nvinfo : EIATTR_FRAME_SIZE
	.align		4
.L_5:
        /*0018*/ 	.byte	0x04, 0x11
        /*001a*/ 	.short	(.L_7 - .L_6)
	.align		4
.L_6:
        /*001c*/ 	.word	index@(triton_poi_fused__native_batch_norm_legit_no_training_10)
        /*0020*/ 	.word	0x00000000


	//----- nvinfo : EIATTR_MIN_STACK_SIZE
	.align		4
.L_7:
        /*0024*/ 	.byte	0x04, 0x12
        /*0026*/ 	.short	(.L_9 - .L_8)
	.align		4
.L_8:
        /*0028*/ 	.word	index@(triton_poi_fused__native_batch_norm_legit_no_training_10)
        /*002c*/ 	.word	0x00000000
.L_9:


//--------------------- .nv.info.triton_poi_fused__native_batch_norm_legit_no_training_10 --------------------------
	.section	.nv.info.triton_poi_fused__native_batch_norm_legit_no_training_10,"",@"SHT_CUDA_INFO"
	.sectionflags	@""
	.align	4


	//----- nvinfo : EIATTR_CUDA_API_VERSION
	.align		4
        /*0000*/ 	.byte	0x04, 0x37
        /*0002*/ 	.short	(.L_11 - .L_10)
.L_10:
        /*0004*/ 	.word	0x0000007c


	//----- nvinfo : EIATTR_KPARAM_INFO
	.align		4
.L_11:
        /*0008*/ 	.byte	0x04, 0x17
        /*000a*/ 	.short	(.L_13 - .L_12)
.L_12:
        /*000c*/ 	.word	0x00000000
        /*0010*/ 	.short	0x0006
        /*0012*/ 	.short	0x0030
        /*0014*/ 	.byte	0x00, 0xf0, 0x11, 0x00


	//----- nvinfo : EIATTR_KPARAM_INFO
	.align		4
.L_13:
        /*0018*/ 	.byte	0x04, 0x17
        /*001a*/ 	.short	(.L_15 - .L_14)
.L_14:
        /*001c*/ 	.word	0x00000000
        /*0020*/ 	.short	0x0005
        /*0022*/ 	.short	0x0028
        /*0024*/ 	.byte	0x00, 0xf4, 0x21, 0x00


	//----- nvinfo : EIATTR_KPARAM_INFO
	.align		4
.L_15:
        /*0028*/ 	.byte	0x04, 0x17
        /*002a*/ 	.short	(.L_17 - .L_16)
.L_16:
        /*002c*/ 	.word	0x00000000
        /*0030*/ 	.short	0x0004
        /*0032*/ 	.short	0x0020
        /*0034*/ 	.byte	0x00, 0xf4, 0x21, 0x00


	//----- nvinfo : EIATTR_KPARAM_INFO
	.align		4
.L_17:
        /*0038*/ 	.byte	0x04, 0x17
        /*003a*/ 	.short	(.L_19 - .L_18)
.L_18:
        /*003c*/ 	.word	0x00000000
        /*0040*/ 	.short	0x0003
        /*0042*/ 	.short	0x0018
        /*0044*/ 	.byte	0x00, 0xf4, 0x21, 0x00


	//----- nvinfo : EIATTR_KPARAM_INFO
	.align		4
.L_19:
        /*0048*/ 	.byte	0x04, 0x17
        /*004a*/ 	.short	(.L_21 - .L_20)
.L_20:
        /*004c*/ 	.word	0x00000000
        /*0050*/ 	.short	0x0002
        /*0052*/ 	.short	0x0010
        /*0054*/ 	.byte	0x00, 0xf4, 0x21, 0x00


	//----- nvinfo : EIATTR_KPARAM_INFO
	.align		4
.L_21:
        /*0058*/ 	.byte	0x04, 0x17
        /*005a*/ 	.short	(.L_23 - .L_22)
.L_22:
        /*005c*/ 	.word	0x00000000
        /*0060*/ 	.short	0x0001
        /*0062*/ 	.short	0x0008
        /*0064*/ 	.byte	0x00, 0xf4, 0x21, 0x00


	//----- nvinfo : EIATTR_KPARAM_INFO
	.align		4
.L_23:
        /*0068*/ 	.byte	0x04, 0x17
        /*006a*/ 	.short	(.L_25 - .L_24)
.L_24:
        /*006c*/ 	.word	0x00000000
        /*0070*/ 	.short	0x0000
        /*0072*/ 	.short	0x0000
        /*0074*/ 	.byte	0x00, 0xf4, 0x21, 0x00


	//----- nvinfo : EIATTR_SPARSE_MMA_MASK
	.align		4
.L_25:
        /*0078*/ 	.byte	0x03, 0x50
        /*007a*/ 	.short	0x0000


	//----- nvinfo : EIATTR_MAXREG_COUNT
	.align		4
        /*007c*/ 	.byte	0x03, 0x1b
        /*007e*/ 	.short	0x00ff


	//----- nvinfo : EIATTR_EXIT_INSTR_OFFSETS
	.align		4
        /*0080*/ 	.byte	0x04, 0x1c
        /*0082*/ 	.short	(.L_27 - .L_26)


	//   ....[0]....
.L_26:
        /*0084*/ 	.word	0x00000430


	//   ....[1]....
        /*0088*/ 	.word	0x00000450


	//----- nvinfo : EIATTR_REQNTID
	.align		4
.L_27:
        /*008c*/ 	.byte	0x04, 0x10
        /*008e*/ 	.short	(.L_29 - .L_28)
.L_28:
        /*0090*/ 	.word	0x00000080
        /*0094*/ 	.word	0x00000001
        /*0098*/ 	.word	0x00000001


	//----- nvinfo : EIATTR_CBANK_PARAM_SIZE
	.align		4
.L_29:
        /*009c*/ 	.byte	0x03, 0x19
        /*009e*/ 	.short	0x0034


	//----- nvinfo : EIATTR_PARAM_CBANK
	.align		4
        /*00a0*/ 	.byte	0x04, 0x0a
        /*00a2*/ 	.short	(.L_31 - .L_30)
	.align		4
.L_30:
        /*00a4*/ 	.word	index@(.nv.constant0.triton_poi_fused__native_batch_norm_legit_no_training_10)
        /*00a8*/ 	.short	0x0210
        /*00aa*/ 	.short	0x0034


	//----- nvinfo : EIATTR_SW_WAR
	.align		4
.L_31:
        /*00ac*/ 	.byte	0x04, 0x36
        /*00ae*/ 	.short	(.L_33 - .L_32)
.L_32:
        /*00b0*/ 	.word	0x00000008
.L_33:


//--------------------- .nv.callgraph             --------------------------
	.section	.nv.callgraph,"",@"SHT_CUDA_CALLGRAPH"
	.align	4
	.sectionentsize	8
	.align		4
        /*0000*/ 	.word	0x00000000
	.align		4
        /*0004*/ 	.word	0xffffffff
	.align		4
        /*0008*/ 	.word	0x00000000
	.align		4
        /*000c*/ 	.word	0xfffffffe
	.align		4
        /*0010*/ 	.word	0x00000000
	.align		4
        /*0014*/ 	.word	0xfffffffd
	.align		4
        /*0018*/ 	.word	0x00000000
	.align		4
        /*001c*/ 	.word	0xfffffffc


//--------------------- .nv.constant4             --------------------------
	.section	.nv.constant4,"a",@progbits
	.align	8
	.align		8
.nv.constant4:
        /*0000*/ 	.dword	_$_str
	.align		8
        /*0008*/ 	.dword	_$_str_$_2


//--------------------- .text.triton_poi_fused__native_batch_norm_legit_no_training_10 --------------------------
	.section	.text.triton_poi_fused__native_batch_norm_legit_no_training_10,"ax",@progbits
	.align	128
        .global         triton_poi_fused__native_batch_norm_legit_no_training_10
        .type           triton_poi_fused__native_batch_norm_legit_no_training_10,@function
        .size           triton_poi_fused__native_batch_norm_legit_no_training_10,(.L_x_1 - triton_poi_fused__native_batch_norm_legit_no_training_10)
        .other          triton_poi_fused__native_batch_norm_legit_no_training_10,@"STO_CUDA_ENTRY STV_DEFAULT"
triton_poi_fused__native_batch_norm_legit_no_training_10:
.text.triton_poi_fused__native_batch_norm_legit_no_training_10:
[----:B------:R-:W0:Y:S01]  /*0000*/  LDC R1, c[0x0][0x28] ;  /* 0x00000a00ff017b82 */ /* 0x000e220000000800 */
[----:B------:R-:W1:Y:S07]  /*0010*/  S2R R0, SR_TID.X ;  /* 0x0000000000007919 */ /* 0x000e6e0000002100 */
[----:B------:R-:W2:Y:S01]  /*0020*/  LDC.64 R8, c[0x0][0x220] ;  /* 0x00008800ff087b82 */ /* 0x000ea20000000a00 */
[----:B------:R-:W-:Y:S01]  /*0030*/  CS2R R4, SRZ ;  /* 0x0000000000047805 */ /* 0x000fe2000001ff00 */
[----:B------:R-:W-:Y:S01]  /*0040*/  ULDC.64 UR4, c[0x0][0x208] ;  /* 0x0000820000047ab9 */ /* 0x000fe20000000a00 */
[----:B------:R-:W3:Y:S05]  /*0050*/  S2R R3, SR_CTAID.X ;  /* 0x0000000000037919 */ /* 0x000eea0000002500 */
[----:B------:R-:W4:Y:S08]  /*0060*/  LDC.64 R14, c[0x0][0x218] ;  /* 0x00008600ff0e7b82 */ /* 0x000f300000000a00 */
[----:B------:R-:W5:Y:S08]  /*0070*/  LDC.64 R12, c[0x0][0x210] ;  /* 0x00008400ff0c7b82 */ /* 0x000f700000000a00 */
[----:B------:R-:W5:Y:S01]  /*0080*/  LDC.64 R16, c[0x0][0x228] ;  /* 0x00008a00ff107b82 */ /* 0x000f620000000a00 */
[----:B-1----:R-:W-:-:S07]  /*0090*/  SHF.L.U32 R0, R0, 0x1, RZ ;  /* 0x0000000100007819 */ /* 0x002fce00000006ff */
[----:B------:R-:W1:Y:S01]  /*00a0*/  LDC.64 R18, c[0x0][0x230] ;  /* 0x00008c00ff127b82 */ /* 0x000e620000000a00 */
[----:B------:R-:W-:Y:S02]  /*00b0*/  LOP3.LUT R0, R0, 0xfe, RZ, 0xc0, !PT ;  /* 0x000000fe00007812 */ /* 0x000fe400078ec0ff */
[----:B---3--:R-:W-:Y:S02]  /*00c0*/  SHF.R.S32.HI R2, RZ, 0x17, R3 ;  /* 0x00000017ff027819 */ /* 0x008fe40000011403 */
[----:B------:R-:W-:Y:S02]  /*00d0*/  LEA R0, R3, R0, 0x8 ;  /* 0x0000000003007211 */ /* 0x000fe400078e40ff */
[----:B------:R-:W-:Y:S02]  /*00e0*/  SGXT R3, R2, 0x1 ;  /* 0x000000010203781a */ /* 0x000fe40000000200 */
[----:B------:R-:W-:Y:S02]  /*00f0*/  SHF.R.S32.HI R2, RZ, 0x1, R0 ;  /* 0x00000001ff027819 */ /* 0x000fe40000011400 */
[----:B------:R-:W-:-:S02]  /*0100*/  ISETP.GE.AND P4, PT, R0, 0x200, PT ;  /* 0x000002000000780c */ /* 0x000fc40003f86270 */
[----:B------:R-:W-:-:S04]  /*0110*/  LEA.HI R3, R3, R2, RZ, 0x6 ;  /* 0x0000000203037211 */ /* 0x000fc800078f30ff */
[----:B------:R-:W-:-:S04]  /*0120*/  LOP3.LUT R3, R3, 0xffffffc0, RZ, 0xc0, !PT ;  /* 0xffffffc003037812 */ /* 0x000fc800078ec0ff */
[----:B------:R-:W-:-:S05]  /*0130*/  IADD3 R11, R2, -R3, RZ ;  /* 0x80000003020b7210 */ /* 0x000fca0007ffe0ff */
[----:B--2---:R-:W-:-:S05]  /*0140*/  IMAD.WIDE R8, R11, 0x4, R8 ;  /* 0x000000040b087825 */ /* 0x004fca00078e0208 */
[----:B------:R-:W2:Y:S04]  /*0150*/  @!P4 LDG.E.EL R4, desc[UR4][R8.64] ;  /* 0x000000040804c981 */ /* 0x000ea8000c2e1900 */
[----:B------:R3:W2:Y:S01]  /*0160*/  @!P4 LDG.E.EL R5, desc[UR4][R8.64] ;  /* 0x000000040805c981 */ /* 0x0006a2000c2e1900 */
[----:B------:R-:W-:Y:S02]  /*0170*/  CS2R R6, SRZ ;  /* 0x0000000000067805 */ /* 0x000fe4000001ff00 */
[----:B------:R-:W-:Y:S01]  /*0180*/  CS2R R2, SRZ ;  /* 0x0000000000027805 */ /* 0x000fe2000001ff00 */
[----:B----4-:R-:W-:-:S04]  /*0190*/  IMAD.WIDE R14, R11, 0x4, R14 ;  /* 0x000000040b0e7825 */ /* 0x010fc800078e020e */
[----:B-----5:R-:W-:Y:S01]  /*01a0*/  IMAD.WIDE R12, R0, 0x4, R12 ;  /* 0x00000004000c7825 */ /* 0x020fe200078e020c */
[----:B------:R-:W4:Y:S04]  /*01b0*/  @!P4 LDG.E.EL R6, desc[UR4][R14.64] ;  /* 0x000000040e06c981 */ /* 0x000f28000c2e1900 */
[----:B------:R-:W4:Y:S01]  /*01c0*/  @!P4 LDG.E.64 R2, desc[UR4][R12.64] ;  /* 0x000000040c02c981 */ /* 0x000f22000c1e1b00 */
[C---:B0-----:R-:W-:Y:S01]  /*01d0*/  IMAD.WIDE R16, R11.reuse, 0x4, R16 ;  /* 0x000000040b107825 */ /* 0x041fe200078e0210 */
[----:B---3--:R-:W-:Y:S02]  /*01e0*/  CS2R R8, SRZ ;  /* 0x0000000000087805 */ /* 0x008fe4000001ff00 */
[----:B------:R0:W3:Y:S01]  /*01f0*/  @!P4 LDG.E.EL R7, desc[UR4][R14.64] ;  /* 0x000000040e07c981 */ /* 0x0000e2000c2e1900 */
[----:B-1----:R-:W-:Y:S01]  /*0200*/  IMAD.WIDE R18, R11, 0x4, R18 ;  /* 0x000000040b127825 */ /* 0x002fe200078e0212 */
[----:B------:R-:W-:-:S04]  /*0210*/  CS2R R10, SRZ ;  /* 0x00000000000a7805 */ /* 0x000fc8000001ff00 */
[----:B------:R-:W5:Y:S04]  /*0220*/  @!P4 LDG.E.EL R8, desc[UR4][R18.64] ;  /* 0x000000041208c981 */ /* 0x000f68000c2e1900 */
[----:B------:R-:W5:Y:S04]  /*0230*/  @!P4 LDG.E.EL R11, desc[UR4][R16.64] ;  /* 0x00000004100bc981 */ /* 0x000f68000c2e1900 */
[----:B------:R-:W3:Y:S04]  /*0240*/  @!P4 LDG.E.EL R10, desc[UR4][R16.64] ;  /* 0x00000004100ac981 */ /* 0x000ee8000c2e1900 */
[----:B------:R-:W3:Y:S01]  /*0250*/  @!P4 LDG.E.EL R9, desc[UR4][R18.64] ;  /* 0x000000041209c981 */ /* 0x000ee2000c2e1900 */
[----:B0-----:R-:W-:Y:S01]  /*0260*/  HFMA2.MMA R15, -RZ, RZ, 1.625, 0 ;  /* 0x3e800000ff0f7435 */ /* 0x001fe200000001ff */
[----:B--2---:R-:W-:Y:S01]  /*0270*/  FADD R4, R4, 9.9999997473787516356e-06 ;  /* 0x3727c5ac04047421 */ /* 0x004fe20000000000 */
[----:B------:R-:W-:-:S03]  /*0280*/  FADD R12, R5, 9.9999997473787516356e-06 ;  /* 0x3727c5ac050c7421 */ /* 0x000fc60000000000 */
[----:B------:R0:W1:Y:S08]  /*0290*/  MUFU.SQRT R13, R4 ;  /* 0x00000004000d7308 */ /* 0x0000700000002000 */
[----:B------:R-:W2:Y:S01]  /*02a0*/  MUFU.SQRT R14, R12 ;  /* 0x0000000c000e7308 */ /* 0x000ea20000002000 */
[----:B0-----:R-:W0:Y:S01]  /*02b0*/  LDC.64 R4, c[0x0][0x238] ;  /* 0x00008e00ff047b82 */ /* 0x001e220000000a00 */
[----:B-1----:R-:W-:-:S02]  /*02c0*/  FSETP.GT.AND P0, PT, R13, 8.50705917302346158658e+37, PT ;  /* 0x7e8000000d00780b */ /* 0x002fc40003f04000 */
[----:B------:R-:W-:Y:S02]  /*02d0*/  FSETP.GEU.AND P2, PT, R13, 1.175494350822287508e-38, PT ;  /* 0x008000000d00780b */ /* 0x000fe40003f4e000 */
[C---:B--2---:R-:W-:Y:S02]  /*02e0*/  FSETP.GT.AND P1, PT, R14.reuse, 8.50705917302346158658e+37, PT ;  /* 0x7e8000000e00780b */ /* 0x044fe40003f24000 */
[----:B------:R-:W-:-:S07]  /*02f0*/  FSETP.GEU.AND P3, PT, R14, 1.175494350822287508e-38, PT ;  /* 0x008000000e00780b */ /* 0x000fce0003f6e000 */
[----:B------:R-:W-:-:S04]  /*0300*/  @P0 FMUL R13, R13, 0.25 ;  /* 0x3e8000000d0d0820 */ /* 0x000fc80000400000 */
[----:B------:R-:W-:Y:S01]  /*0310*/  @!P2 FMUL R13, R13, 16777216 ;  /* 0x4b8000000d0da820 */ /* 0x000fe20000400000 */
[----:B------:R-:W-:-:S04]  /*0320*/  @P1 FMUL R14, R14, 0.25 ;  /* 0x3e8000000e0e1820 */ /* 0x000fc80000400000 */
[----:B------:R-:W-:Y:S01]  /*0330*/  @!P3 FMUL R14, R14, 16777216 ;  /* 0x4b8000000e0eb820 */ /* 0x000fe20000400000 */
[----:B------:R-:W1:Y:S01]  /*0340*/  MUFU.RCP R13, R13 ;  /* 0x0000000d000d7308 */ /* 0x000e620000001000 */
[----:B------:R-:W-:-:S07]  /*0350*/  FSEL R12, R15, 1, P0 ;  /* 0x3f8000000f0c7808 */ /* 0x000fce0000000000 */
[----:B------:R-:W2:Y:S01]  /*0360*/  MUFU.RCP R14, R14 ;  /* 0x0000000e000e7308 */ /* 0x000ea20000001000 */
[----:B------:R-:W-:Y:S01]  /*0370*/  FSEL R15, R15, 1, P1 ;  /* 0x3f8000000f0f7808 */ /* 0x000fe20000800000 */
[----:B------:R-:W-:Y:S01]  /*0380*/  @!P2 FMUL R12, R12, 16777216 ;  /* 0x4b8000000c0ca820 */ /* 0x000fe20000400000 */
[----:B----4-:R-:W-:-:S03]  /*0390*/  FADD R3, -R6, R3 ;  /* 0x0000000306037221 */ /* 0x010fc60000000100 */
[----:B------:R-:W-:Y:S01]  /*03a0*/  @!P3 FMUL R15, R15, 16777216 ;  /* 0x4b8000000f0fb820 */ /* 0x000fe20000400000 */
[----:B---3--:R-:W-:Y:S01]  /*03b0*/  FADD R2, -R7, R2 ;  /* 0x0000000207027221 */ /* 0x008fe20000000100 */
[----:B-1----:R-:W-:Y:S02]  /*03c0*/  FMUL R13, R13, R12 ;  /* 0x0000000c0d0d7220 */ /* 0x002fe40000400000 */
[----:B--2---:R-:W-:Y:S02]  /*03d0*/  FMUL R6, R14, R15 ;  /* 0x0000000f0e067220 */ /* 0x004fe40000400000 */
[----:B------:R-:W-:Y:S02]  /*03e0*/  FMUL R13, R2, R13 ;  /* 0x0000000d020d7220 */ /* 0x000fe40000400000 */
[----:B------:R-:W-:Y:S01]  /*03f0*/  FMUL R6, R3, R6 ;  /* 0x0000000603067220 */ /* 0x000fe20000400000 */
[----:B0-----:R-:W-:-:S04]  /*0400*/  IMAD.WIDE R4, R0, 0x4, R4 ;  /* 0x0000000400047825 */ /* 0x001fc800078e0204 */
[----:B-----5:R-:W-:Y:S01]  /*0410*/  FFMA R8, R13, R11, R8 ;  /* 0x0000000b0d087223 */ /* 0x020fe20000000008 */
[----:B------:R-:W-:Y:S01]  /*0420*/  FFMA R9, R6, R10, R9 ;  /* 0x0000000a06097223 */ /* 0x000fe20000000009 */
[----:B------:R-:W-:Y:S06]  /*0430*/  @P4 EXIT ;  /* 0x000000000000494d */ /* 0x000fec0003800000 */
[----:B------:R-:W-:Y:S01]  /*0440*/  STG.E.64 desc[UR4][R4.64], R8 ;  /* 0x0000000804007986 */ /* 0x000fe2000c101b04 */
[----:B------:R-:W-:Y:S05]  /*0450*/  EXIT ;  /* 0x000000000000794d */ /* 0x000fea0003800000 */
.L_x_0:
[----:B------:R-:W-:-:S00]  /*0460*/  BRA `(.L_x_0) ;  /* 0xfffffffc00fc7947 */ /* 0x000fc0000383ffff */
[----:B------:R-:W-:-:S00]  /*0470*/  NOP ;  /* 0x0000000000007918 */ /* 0x000fc00000000000 */
        /* <DEDUP_REMOVED lines=8> */
.L_x_1:


//--------------------- .nv.global.init           --------------------------
	.section	.nv.global.init,"aw",@progbits
.nv.global.init:
	.type		_$_str,@object
	.size		_$_str,(_$_str_$_2 - _$_str)
_$_str:
        /*0000*/ 	.byte	0x5f, 0x5f, 0x43, 0x55, 0x44, 0x41, 0x5f, 0x46, 0x54, 0x5a, 0x00
	.type		_$_str_$_2,@object
	.size		_$_str_$_2,(.L_1 - _$_str_$_2)
_$_str_$_2:
        /*000b*/ 	.byte	0x5f, 0x5f, 0x43, 0x55, 0x44, 0x41, 0x5f, 0x50, 0x52, 0x45, 0x43, 0x5f, 0x53, 0x51, 0x52, 0x54
        /*001b*/ 	.byte	0x00
.L_1:


//--------------------- .nv.constant0.triton_poi_fused__native_batch_norm_legit_no_training_10 --------------------------
	.section	.nv.constant0.triton_poi_fused__native_batch_norm_legit_no_training_10,"a",@progbits
	.sectionflags	@""
	.align	4
.nv.constant0.triton_poi_fused__native_batch_norm_legit_no_training_10:
	.zero		580
